//
// Generated by NVIDIA NVVM Compiler
//
// Compiler Build ID: CL-36424714
// Cuda compilation tools, release 13.0, V13.0.88
// Based on NVVM 20.0.0
//

.version 9.0
.target sm_100
.address_size 64

	// .globl	_Z7col_sumPKfPfii

.visible .entry _Z7col_sumPKfPfii(
	.param .u64 .ptr .align 1 _Z7col_sumPKfPfii_param_0,
	.param .u64 .ptr .align 1 _Z7col_sumPKfPfii_param_1,
	.param .u32 _Z7col_sumPKfPfii_param_2,
	.param .u32 _Z7col_sumPKfPfii_param_3
)
{
	.reg .pred 	%p<10>;
	.reg .b32 	%r<63>;
	.reg .b32 	%f<191>;
	.reg .b64 	%rd<37>;

	ld.param.u64 	%rd3, [_Z7col_sumPKfPfii_param_0];
	ld.param.u64 	%rd2, [_Z7col_sumPKfPfii_param_1];
	ld.param.u32 	%r38, [_Z7col_sumPKfPfii_param_2];
	ld.param.u32 	%r39, [_Z7col_sumPKfPfii_param_3];
	cvta.to.global.u64 	%rd1, %rd3;
	mov.u32 	%r1, %tid.x;
	shr.s32 	%r2, %r39, 2;
	setp.lt.s32 	%p1, %r38, 1;
	mov.f32 	%f187, 0f00000000;
	mov.f32 	%f188, %f187;
	mov.f32 	%f189, %f187;
	mov.f32 	%f190, %f187;
	@%p1 bra 	$L__BB0_12;
	and.b32  	%r3, %r38, 7;
	setp.lt.u32 	%p2, %r38, 8;
	mov.f32 	%f190, 0f00000000;
	mov.b32 	%r61, 0;
	mov.f32 	%f189, %f190;
	mov.f32 	%f188, %f190;
	mov.f32 	%f187, %f190;
	@%p2 bra 	$L__BB0_4;
	and.b32  	%r61, %r38, 2147483640;
	neg.s32 	%r59, %r61;
	add.s32 	%r58, %r1, %r2;
	shl.b32 	%r7, %r2, 3;
	shl.b32 	%r41, %r2, 1;
	add.s32 	%r57, %r1, %r41;
	mad.lo.s32 	%r56, %r2, 3, %r1;
	shl.b32 	%r42, %r2, 2;
	add.s32 	%r55, %r1, %r42;
	mad.lo.s32 	%r54, %r2, 5, %r1;
	mad.lo.s32 	%r53, %r2, 6, %r1;
	mad.lo.s32 	%r52, %r2, 7, %r1;
	mov.f32 	%f190, 0f00000000;
	mov.u32 	%r51, %r1;
$L__BB0_3:
	.pragma "nounroll";
	mul.wide.u32 	%rd4, %r51, 16;
	add.s64 	%rd5, %rd1, %rd4;
	ld.global.nc.v4.f32 	{%f53, %f54, %f55, %f56}, [%rd5];
	add.f32 	%f57, %f190, %f53;
	add.f32 	%f58, %f189, %f54;
	add.f32 	%f59, %f188, %f55;
	add.f32 	%f60, %f187, %f56;
	mul.wide.u32 	%rd6, %r58, 16;
	add.s64 	%rd7, %rd1, %rd6;
	ld.global.nc.v4.f32 	{%f61, %f62, %f63, %f64}, [%rd7];
	add.f32 	%f65, %f57, %f61;
	add.f32 	%f66, %f58, %f62;
	add.f32 	%f67, %f59, %f63;
	add.f32 	%f68, %f60, %f64;
	mul.wide.u32 	%rd8, %r57, 16;
	add.s64 	%rd9, %rd1, %rd8;
	ld.global.nc.v4.f32 	{%f69, %f70, %f71, %f72}, [%rd9];
	add.f32 	%f73, %f65, %f69;
	add.f32 	%f74, %f66, %f70;
	add.f32 	%f75, %f67, %f71;
	add.f32 	%f76, %f68, %f72;
	mul.wide.u32 	%rd10, %r56, 16;
	add.s64 	%rd11, %rd1, %rd10;
	ld.global.nc.v4.f32 	{%f77, %f78, %f79, %f80}, [%rd11];
	add.f32 	%f81, %f73, %f77;
	add.f32 	%f82, %f74, %f78;
	add.f32 	%f83, %f75, %f79;
	add.f32 	%f84, %f76, %f80;
	mul.wide.u32 	%rd12, %r55, 16;
	add.s64 	%rd13, %rd1, %rd12;
	ld.global.nc.v4.f32 	{%f85, %f86, %f87, %f88}, [%rd13];
	add.f32 	%f89, %f81, %f85;
	add.f32 	%f90, %f82, %f86;
	add.f32 	%f91, %f83, %f87;
	add.f32 	%f92, %f84, %f88;
	mul.wide.u32 	%rd14, %r54, 16;
	add.s64 	%rd15, %rd1, %rd14;
	ld.global.nc.v4.f32 	{%f93, %f94, %f95, %f96}, [%rd15];
	add.f32 	%f97, %f89, %f93;
	add.f32 	%f98, %f90, %f94;
	add.f32 	%f99, %f91, %f95;
	add.f32 	%f100, %f92, %f96;
	mul.wide.u32 	%rd16, %r53, 16;
	add.s64 	%rd17, %rd1, %rd16;
	ld.global.nc.v4.f32 	{%f101, %f102, %f103, %f104}, [%rd17];
	add.f32 	%f105, %f97, %f101;
	add.f32 	%f106, %f98, %f102;
	add.f32 	%f107, %f99, %f103;
	add.f32 	%f108, %f100, %f104;
	mul.wide.u32 	%rd18, %r52, 16;
	add.s64 	%rd19, %rd1, %rd18;
	ld.global.nc.v4.f32 	{%f109, %f110, %f111, %f112}, [%rd19];
	add.f32 	%f190, %f105, %f109;
	add.f32 	%f189, %f106, %f110;
	add.f32 	%f188, %f107, %f111;
	add.f32 	%f187, %f108, %f112;
	add.s32 	%r59, %r59, 8;
	add.s32 	%r58, %r58, %r7;
	add.s32 	%r57, %r57, %r7;
	add.s32 	%r56, %r56, %r7;
	add.s32 	%r55, %r55, %r7;
	add.s32 	%r54, %r54, %r7;
	add.s32 	%r53, %r53, %r7;
	add.s32 	%r52, %r52, %r7;
	add.s32 	%r51, %r51, %r7;
	setp.ne.s32 	%p3, %r59, 0;
	@%p3 bra 	$L__BB0_3;
$L__BB0_4:
	setp.eq.s32 	%p4, %r3, 0;
	@%p4 bra 	$L__BB0_12;
	and.b32  	%r33, %r38, 3;
	setp.lt.u32 	%p5, %r3, 4;
	@%p5 bra 	$L__BB0_7;
	mad.lo.s32 	%r43, %r61, %r2, %r1;
	mul.wide.u32 	%rd20, %r43, 16;
	add.s64 	%rd21, %rd1, %rd20;
	ld.global.nc.v4.f32 	{%f114, %f115, %f116, %f117}, [%rd21];
	add.f32 	%f118, %f190, %f114;
	add.f32 	%f119, %f189, %f115;
	add.f32 	%f120, %f188, %f116;
	add.f32 	%f121, %f187, %f117;
	add.s32 	%r44, %r43, %r2;
	mul.wide.u32 	%rd22, %r44, 16;
	add.s64 	%rd23, %rd1, %rd22;
	ld.global.nc.v4.f32 	{%f122, %f123, %f124, %f125}, [%rd23];
	add.f32 	%f126, %f118, %f122;
	add.f32 	%f127, %f119, %f123;
	add.f32 	%f128, %f120, %f124;
	add.f32 	%f129, %f121, %f125;
	add.s32 	%r45, %r44, %r2;
	mul.wide.u32 	%rd24, %r45, 16;
	add.s64 	%rd25, %rd1, %rd24;
	ld.global.nc.v4.f32 	{%f130, %f131, %f132, %f133}, [%rd25];
	add.f32 	%f134, %f126, %f130;
	add.f32 	%f135, %f127, %f131;
	add.f32 	%f136, %f128, %f132;
	add.f32 	%f137, %f129, %f133;
	add.s32 	%r46, %r45, %r2;
	mul.wide.u32 	%rd26, %r46, 16;
	add.s64 	%rd27, %rd1, %rd26;
	ld.global.nc.v4.f32 	{%f138, %f139, %f140, %f141}, [%rd27];
	add.f32 	%f190, %f134, %f138;
	add.f32 	%f189, %f135, %f139;
	add.f32 	%f188, %f136, %f140;
	add.f32 	%f187, %f137, %f141;
	add.s32 	%r61, %r61, 4;
$L__BB0_7:
	setp.eq.s32 	%p6, %r33, 0;
	@%p6 bra 	$L__BB0_12;
	setp.eq.s32 	%p7, %r33, 1;
	@%p7 bra 	$L__BB0_10;
	mad.lo.s32 	%r47, %r61, %r2, %r1;
	mul.wide.u32 	%rd28, %r47, 16;
	add.s64 	%rd29, %rd1, %rd28;
	ld.global.nc.v4.f32 	{%f143, %f144, %f145, %f146}, [%rd29];
	add.f32 	%f147, %f190, %f143;
	add.f32 	%f148, %f189, %f144;
	add.f32 	%f149, %f188, %f145;
	add.f32 	%f150, %f187, %f146;
	add.s32 	%r48, %r47, %r2;
	mul.wide.u32 	%rd30, %r48, 16;
	add.s64 	%rd31, %rd1, %rd30;
	ld.global.nc.v4.f32 	{%f151, %f152, %f153, %f154}, [%rd31];
	add.f32 	%f190, %f147, %f151;
	add.f32 	%f189, %f148, %f152;
	add.f32 	%f188, %f149, %f153;
	add.f32 	%f187, %f150, %f154;
	add.s32 	%r61, %r61, 2;
$L__BB0_10:
	and.b32  	%r49, %r38, 1;
	setp.eq.b32 	%p8, %r49, 1;
	not.pred 	%p9, %p8;
	@%p9 bra 	$L__BB0_12;
	mad.lo.s32 	%r50, %r61, %r2, %r1;
	mul.wide.u32 	%rd32, %r50, 16;
	add.s64 	%rd33, %rd1, %rd32;
	ld.global.nc.v4.f32 	{%f155, %f156, %f157, %f158}, [%rd33];
	add.f32 	%f190, %f190, %f155;
	add.f32 	%f189, %f189, %f156;
	add.f32 	%f188, %f188, %f157;
	add.f32 	%f187, %f187, %f158;
$L__BB0_12:
	cvta.to.global.u64 	%rd34, %rd2;
	mul.wide.u32 	%rd35, %r1, 16;
	add.s64 	%rd36, %rd34, %rd35;
	st.global.v4.f32 	[%rd36], {%f190, %f189, %f188, %f187};
	ret;

}


// ===== COMPILED SASS (sm_100) =====

	.target	sm_100

	.elftype	@"ET_EXEC"


//--------------------- .note.nv.tkinfo           --------------------------
	.section	.note.nv.tkinfo,"",@"SHT_NOTE"
	.sectionflags	@"SHF_NOTE_NV_TKINFO"
	.tkinfo
        /*0018*/ 	.word	0x00000002
        /*0030*/ 	.string	""
        /*0030*/ 	.string	"ptxas"
        /*0030*/ 	.string	"Cuda compilation tools, release 13.0, V13.0.88"
        /*0030*/ 	.string	"Build cuda_13.0.r13.0/compiler.36424714_0"
        /*0030*/ 	.string	"-arch sm_100 -m 64 "



//--------------------- .note.nv.cuinfo           --------------------------
	.section	.note.nv.cuinfo,"",@"SHT_NOTE"
	.sectionflags	@"SHF_NOTE_NV_CUINFO"
        /*0018*/ 	.short	0x0002
        /*001a*/ 	.short	0x0064
        /*001c*/ 	.short	0x0082
	.zero		2


//--------------------- .nv.info                  --------------------------
	.section	.nv.info,"",@"SHT_CUDA_INFO"
	.align	4


	//----- nvinfo : EIATTR_REGCOUNT
	.align		4
        /*0000*/ 	.byte	0x04, 0x2f
        /*0002*/ 	.short	(.L_1 - .L_0)
	.align		4
.L_0:
        /*0004*/ 	.word	index@(_Z7col_sumPKfPfii)
        /*0008*/ 	.word	0x00000022


	//----- nvinfo : EIATTR_FRAME_SIZE
	.align		4
.L_1:
        /*000c*/ 	.byte	0x04, 0x11
        /*000e*/ 	.short	(.L_3 - .L_2)
	.align		4
.L_2:
        /*0010*/ 	.word	index@(_Z7col_sumPKfPfii)
        /*0014*/ 	.word	0x00000000


	//----- nvinfo : EIATTR_MIN_STACK_SIZE
	.align		4
.L_3:
        /*0018*/ 	.byte	0x04, 0x12
        /*001a*/ 	.short	(.L_5 - .L_4)
	.align		4
.L_4:
        /*001c*/ 	.word	index@(_Z7col_sumPKfPfii)
        /*0020*/ 	.word	0x00000000
.L_5:


//--------------------- .nv.compat                --------------------------
	.section	.nv.compat,"",@"SHT_CUDA_COMPAT_INFO"
	.align	4
        /*0000*/ 	.byte	0x02, 0x09, 0x00, 0x00, 0x02, 0x02, 0x01, 0x00, 0x02, 0x05, 0x05, 0x00, 0x03, 0x07, 0x01, 0x01
        /*0010*/ 	.byte	0x02, 0x03, 0x00, 0x00, 0x02, 0x06, 0x01, 0x00, 0x04, 0x0b, 0x08, 0x00, 0x09, 0x00, 0x00, 0x00
        /*0020*/ 	.byte	0x00, 0x00, 0x00, 0x00


//--------------------- .nv.info._Z7col_sumPKfPfii --------------------------
	.section	.nv.info._Z7col_sumPKfPfii,"",@"SHT_CUDA_INFO"
	.sectionflags	@""
	.align	4


	//----- nvinfo : EIATTR_CUDA_API_VERSION
	.align		4
        /*0000*/ 	.byte	0x04, 0x37
        /*0002*/ 	.short	(.L_7 - .L_6)
.L_6:
        /*0004*/ 	.word	0x00000082


	//----- nvinfo : EIATTR_KPARAM_INFO
	.align		4
.L_7:
        /*0008*/ 	.byte	0x04, 0x17
        /*000a*/ 	.short	(.L_9 - .L_8)
.L_8:
        /*000c*/ 	.word	0x00000000
        /*0010*/ 	.short	0x0003
        /*0012*/ 	.short	0x0014
        /*0014*/ 	.byte	0x00, 0xf0, 0x11, 0x00


	//----- nvinfo : EIATTR_KPARAM_INFO
	.align		4
.L_9:
        /*0018*/ 	.byte	0x04, 0x17
        /*001a*/ 	.short	(.L_11 - .L_10)
.L_10:
        /*001c*/ 	.word	0x00000000
        /*0020*/ 	.short	0x0002
        /*0022*/ 	.short	0x0010
        /*0024*/ 	.byte	0x00, 0xf0, 0x11, 0x00


	//----- nvinfo : EIATTR_KPARAM_INFO
	.align		4
.L_11:
        /*0028*/ 	.byte	0x04, 0x17
        /*002a*/ 	.short	(.L_13 - .L_12)
.L_12:
        /*002c*/ 	.word	0x00000000
        /*0030*/ 	.short	0x0001
        /*0032*/ 	.short	0x0008
        /*0034*/ 	.byte	0x00, 0xf5, 0x21, 0x00


	//----- nvinfo : EIATTR_KPARAM_INFO
	.align		4
.L_13:
        /*0038*/ 	.byte	0x04, 0x17
        /*003a*/ 	.short	(.L_15 - .L_14)
.L_14:
        /*003c*/ 	.word	0x00000000
        /*0040*/ 	.short	0x0000
        /*0042*/ 	.short	0x0000
        /*0044*/ 	.byte	0x00, 0xf5, 0x21, 0x00


	//----- nvinfo : EIATTR_SPARSE_MMA_MASK
	.align		4
.L_15:
        /*0048*/ 	.byte	0x03, 0x50
        /*004a*/ 	.short	0x0000


	//----- nvinfo : EIATTR_MAXREG_COUNT
	.align		4
        /*004c*/ 	.byte	0x03, 0x1b
        /*004e*/ 	.short	0x00ff


	//----- nvinfo : EIATTR_MERCURY_ISA_VERSION
	.align		4
        /*0050*/ 	.byte	0x03, 0x5f
        /*0052*/ 	.short	0x0101


	//----- nvinfo : EIATTR_VRC_CTA_INIT_COUNT
	.align		4
        /*0054*/ 	.byte	0x02, 0x4a
	.zero		1
	.zero		1


	//----- nvinfo : EIATTR_EXIT_INSTR_OFFSETS
	.align		4
        /*0058*/ 	.byte	0x04, 0x1c
        /*005a*/ 	.short	(.L_17 - .L_16)


	//   ....[0]....
.L_16:
        /*005c*/ 	.word	0x000009a0


	//----- nvinfo : EIATTR_CBANK_PARAM_SIZE
	.align		4
.L_17:
        /*0060*/ 	.byte	0x03, 0x19
        /*0062*/ 	.short	0x0018


	//----- nvinfo : EIATTR_PARAM_CBANK
	.align		4
        /*0064*/ 	.byte	0x04, 0x0a
        /*0066*/ 	.short	(.L_19 - .L_18)
	.align		4
.L_18:
        /*0068*/ 	.word	index@(.nv.constant0._Z7col_sumPKfPfii)
        /*006c*/ 	.short	0x0380
        /*006e*/ 	.short	0x0018


	//----- nvinfo : EIATTR_SW_WAR
	.align		4
.L_19:
        /*0070*/ 	.byte	0x04, 0x36
        /*0072*/ 	.short	(.L_21 - .L_20)
.L_20:
        /*0074*/ 	.word	0x00000008
.L_21:


//--------------------- .nv.callgraph             --------------------------
	.section	.nv.callgraph,"",@"SHT_CUDA_CALLGRAPH"
	.align	4
	.sectionentsize	8
	.align		4
        /*0000*/ 	.word	0x00000000
	.align		4
        /*0004*/ 	.word	0xffffffff
	.align		4
        /*0008*/ 	.word	0x00000000
	.align		4
        /*000c*/ 	.word	0xfffffffe
	.align		4
        /*0010*/ 	.word	0x00000000
	.align		4
        /*0014*/ 	.word	0xfffffffd
	.align		4
        /*0018*/ 	.word	0x00000000
	.align		4
        /*001c*/ 	.word	0xfffffffc


//--------------------- .text._Z7col_sumPKfPfii   --------------------------
	.section	.text._Z7col_sumPKfPfii,"ax",@progbits
	.align	128
        .global         _Z7col_sumPKfPfii
        .type           _Z7col_sumPKfPfii,@function
        .size           _Z7col_sumPKfPfii,(.L_x_5 - _Z7col_sumPKfPfii)
        .other          _Z7col_sumPKfPfii,@"STO_CUDA_ENTRY STV_DEFAULT"
_Z7col_sumPKfPfii:
.text._Z7col_sumPKfPfii:
[----:B------:R-:W-:Y:S08]  /*0000*/  LDC R1, c[0x0][0x37c] ;  /* 0x0000df00ff017b82 */ /* 0x000ff00000000800 */
[----:B------:R-:W0:Y:S01]  /*0010*/  LDC R0, c[0x0][0x390] ;  /* 0x0000e400ff007b82 */ /* 0x000e220000000800 */
[----:B------:R-:W1:Y:S01]  /*0020*/  S2R R2, SR_TID.X ;  /* 0x0000000000027919 */ /* 0x000e620000002100 */
[----:B------:R-:W2:Y:S01]  /*0030*/  LDCU.64 UR4, c[0x0][0x358] ;  /* 0x00006b00ff0477ac */ /* 0x000ea20008000a00 */
[----:B------:R-:W-:-:S02]  /*0040*/  CS2R R6, SRZ ;  /* 0x0000000000067805 */ /* 0x000fc4000001ff00 */
[----:B------:R-:W-:Y:S02]  /*0050*/  CS2R R4, SRZ ;  /* 0x0000000000047805 */ /* 0x000fe4000001ff00 */
[----:B0-----:R-:W-:-:S13]  /*0060*/  ISETP.GE.AND P0, PT, R0, 0x1, PT ;  /* 0x000000010000780c */ /* 0x001fda0003f06270 */
[----:B-12---:R-:W-:Y:S05]  /*0070*/  @!P0 BRA `(.L_x_0) ;  /* 0x00000008003c8947 */ /* 0x006fea0003800000 */
[----:B------:R-:W0:Y:S01]  /*0080*/  LDC R3, c[0x0][0x394] ;  /* 0x0000e500ff037b82 */ /* 0x000e220000000800 */
[C---:B------:R-:W-:Y:S01]  /*0090*/  ISETP.GE.U32.AND P1, PT, R0.reuse, 0x8, PT ;  /* 0x000000080000780c */ /* 0x040fe20003f26070 */
[----:B------:R-:W-:Y:S01]  /*00a0*/  HFMA2 R24, -RZ, RZ, 0, 0 ;  /* 0x00000000ff187431 */ /* 0x000fe200000001ff */
[----:B------:R-:W-:Y:S02]  /*00b0*/  LOP3.LUT R26, R0, 0x7, RZ, 0xc0, !PT ;  /* 0x00000007001a7812 */ /* 0x000fe400078ec0ff */
[----:B------:R-:W-:Y:S02]  /*00c0*/  CS2R R4, SRZ ;  /* 0x0000000000047805 */ /* 0x000fe4000001ff00 */
[----:B------:R-:W-:Y:S02]  /*00d0*/  CS2R R6, SRZ ;  /* 0x0000000000067805 */ /* 0x000fe4000001ff00 */
[----:B------:R-:W-:Y:S02]  /*00e0*/  ISETP.NE.AND P0, PT, R26, RZ, PT ;  /* 0x000000ff1a00720c */ /* 0x000fe40003f05270 */
[----:B0-----:R-:W-:-:S03]  /*00f0*/  SHF.R.S32.HI R3, RZ, 0x2, R3 ;  /* 0x00000002ff037819 */ /* 0x001fc60000011403 */
[----:B------:R-:W-:Y:S08]  /*0100*/  @!P1 BRA `(.L_x_1) ;  /* 0x00000004001c9947 */ /* 0x000ff00003800000 */
[----:B------:R-:W-:Y:S01]  /*0110*/  LOP3.LUT R24, R0, 0x7ffffff8, RZ, 0xc0, !PT ;  /* 0x7ffffff800187812 */ /* 0x000fe200078ec0ff */
[C-C-:B------:R-:W-:Y:S01]  /*0120*/  IMAD R21, R3.reuse, 0x3, R2.reuse ;  /* 0x0000000303157824 */ /* 0x140fe200078e0202 */
[----:B------:R-:W-:Y:S01]  /*0130*/  IADD3 R23, PT, PT, R2, R3, RZ ;  /* 0x0000000302177210 */ /* 0x000fe20007ffe0ff */
[C-C-:B------:R-:W-:Y:S01]  /*0140*/  IMAD R19, R3.reuse, 0x5, R2.reuse ;  /* 0x0000000503137824 */ /* 0x140fe200078e0202 */
[CC--:B------:R-:W-:Y:S01]  /*0150*/  LEA R22, R3.reuse, R2.reuse, 0x1 ;  /* 0x0000000203167211 */ /* 0x0c0fe200078e08ff */
[C-C-:B------:R-:W-:Y:S01]  /*0160*/  IMAD R18, R3.reuse, 0x6, R2.reuse ;  /* 0x0000000603127824 */ /* 0x140fe200078e0202 */
[CC--:B------:R-:W-:Y:S01]  /*0170*/  LEA R20, R3.reuse, R2.reuse, 0x2 ;  /* 0x0000000203147211 */ /* 0x0c0fe200078e10ff */
[----:B------:R-:W-:Y:S01]  /*0180*/  IMAD R17, R3, 0x7, R2 ;  /* 0x0000000703117824 */ /* 0x000fe200078e0202 */
[----:B------:R-:W-:Y:S02]  /*0190*/  MOV R16, R2 ;  /* 0x0000000200107202 */ /* 0x000fe40000000f00 */
[----:B------:R-:W-:-:S02]  /*01a0*/  MOV R4, RZ ;  /* 0x000000ff00047202 */ /* 0x000fc40000000f00 */
[----:B------:R-:W-:-:S07]  /*01b0*/  IADD3 R25, PT, PT, -R24, RZ, RZ ;  /* 0x000000ff18197210 */ /* 0x000fce0007ffe1ff */
.L_x_2:
[----:B------:R-:W0:Y:S02]  /*01c0*/  LDC.64 R28, c[0x0][0x380] ;  /* 0x0000e000ff1c7b82 */ /* 0x000e240000000a00 */
[----:B0-----:R-:W-:-:S04]  /*01d0*/  IMAD.WIDE.U32 R30, R16, 0x10, R28 ;  /* 0x00000010101e7825 */ /* 0x001fc800078e001c */
[----:B------:R-:W-:Y:S01]  /*01e0*/  IMAD.WIDE.U32 R8, R23, 0x10, R28 ;  /* 0x0000001017087825 */ /* 0x000fe200078e001c */
[----:B------:R-:W2:Y:S05]  /*01f0*/  LDG.E.128.CONSTANT R12, desc[UR4][R30.64] ;  /* 0x000000041e0c7981 */ /* 0x000eaa000c1e9d00 */
[----:B------:R-:W3:Y:S01]  /*0200*/  LDG.E.128.CONSTANT R8, desc[UR4][R8.64] ;  /* 0x0000000408087981 */ /* 0x000ee2000c1e9d00 */
[----:B--2---:R-:W-:Y:S01]  /*0210*/  FADD R12, R12, R4 ;  /* 0x000000040c0c7221 */ /* 0x004fe20000000000 */
[----:B------:R-:W-:Y:S01]  /*0220*/  FADD R13, R13, R5 ;  /* 0x000000050d0d7221 */ /* 0x000fe20000000000 */
[----:B------:R-:W-:Y:S01]  /*0230*/  FADD R14, R14, R6 ;  /* 0x000000060e0e7221 */ /* 0x000fe20000000000 */
[----:B------:R-:W-:-:S04]  /*0240*/  IMAD.WIDE.U32 R4, R22, 0x10, R28 ;  /* 0x0000001016047825 */ /* 0x000fc800078e001c */
[----:B------:R-:W-:Y:S01]  /*0250*/  FADD R27, R15, R7 ;  /* 0x000000070f1b7221 */ /* 0x000fe20000000000 */
[----:B---3--:R-:W-:Y:S01]  /*0260*/  FADD R8, R12, R8 ;  /* 0x000000080c087221 */ /* 0x008fe20000000000 */
[----:B------:R-:W-:Y:S01]  /*0270*/  FADD R9, R13, R9 ;  /* 0x000000090d097221 */ /* 0x000fe20000000000 */
[----:B------:R-:W-:Y:S01]  /*0280*/  FADD R10, R14, R10 ;  /* 0x0000000a0e0a7221 */ /* 0x000fe20000000000 */
[----:B------:R-:W-:Y:S01]  /*0290*/  IMAD.WIDE.U32 R6, R21, 0x10, R28 ;  /* 0x0000001015067825 */ /* 0x000fe200078e001c */
[----:B------:R-:W2:Y:S05]  /*02a0*/  LDG.E.128.CONSTANT R12, desc[UR4][R4.64] ;  /* 0x00000004040c7981 */ /* 0x000eaa000c1e9d00 */
[----:B------:R-:W3:Y:S01]  /*02b0*/  LDG.E.128.CONSTANT R4, desc[UR4][R6.64] ;  /* 0x0000000406047981 */ /* 0x000ee2000c1e9d00 */
[----:B------:R-:W-:Y:S01]  /*02c0*/  FADD R27, R27, R11 ;  /* 0x0000000b1b1b7221 */ /* 0x000fe20000000000 */
[----:B--2---:R-:W-:Y:S01]  /*02d0*/  FADD R8, R8, R12 ;  /* 0x0000000c08087221 */ /* 0x004fe20000000000 */
[----:B------:R-:W-:Y:S01]  /*02e0*/  FADD R9, R9, R13 ;  /* 0x0000000d09097221 */ /* 0x000fe20000000000 */
[----:B------:R-:W-:-:S04]  /*02f0*/  IMAD.WIDE.U32 R12, R20, 0x10, R28 ;  /* 0x00000010140c7825 */ /* 0x000fc800078e001c */
[----:B------:R-:W-:Y:S01]  /*0300*/  FADD R10, R10, R14 ;  /* 0x0000000e0a0a7221 */ /* 0x000fe20000000000 */
[----:B------:R-:W-:Y:S02]  /*0310*/  FADD R27, R27, R15 ;  /* 0x0000000f1b1b7221 */ /* 0x000fe40000000000 */
[----:B------:R-:W2:Y:S01]  /*0320*/  LDG.E.128.CONSTANT R12, desc[UR4][R12.64] ;  /* 0x000000040c0c7981 */ /* 0x000ea2000c1e9d00 */
[----:B---3--:R-:W-:Y:S01]  /*0330*/  FADD R4, R8, R4 ;  /* 0x0000000408047221 */ /* 0x008fe20000000000 */
[----:B------:R-:W-:Y:S01]  /*0340*/  FADD R5, R9, R5 ;  /* 0x0000000509057221 */ /* 0x000fe20000000000 */
[----:B------:R-:W-:-:S04]  /*0350*/  IMAD.WIDE.U32 R8, R19, 0x10, R28 ;  /* 0x0000001013087825 */ /* 0x000fc800078e001c */
[----:B------:R-:W-:Y:S02]  /*0360*/  FADD R6, R10, R6 ;  /* 0x000000060a067221 */ /* 0x000fe40000000000 */
[----:B------:R-:W3:Y:S01]  /*0370*/  LDG.E.128.CONSTANT R8, desc[UR4][R8.64] ;  /* 0x0000000408087981 */ /* 0x000ee2000c1e9d00 */
[----:B------:R-:W-:Y:S01]  /*0380*/  FADD R7, R27, R7 ;  /* 0x000000071b077221 */ /* 0x000fe20000000000 */
[----:B--2---:R-:W-:-:S03]  /*0390*/  FADD R30, R6, R14 ;  /* 0x0000000e061e7221 */ /* 0x004fc60000000000 */
[----:B------:R-:W-:Y:S01]  /*03a0*/  FADD R31, R7, R15 ;  /* 0x0000000f071f7221 */ /* 0x000fe20000000000 */
[----:B------:R-:W-:Y:S01]  /*03b0*/  FADD R4, R4, R12 ;  /* 0x0000000c04047221 */ /* 0x000fe20000000000 */
[----:B------:R-:W-:-:S04]  /*03c0*/  IMAD.WIDE.U32 R6, R18, 0x10, R28 ;  /* 0x0000001012067825 */ /* 0x000fc800078e001c */
[----:B------:R-:W-:Y:S01]  /*03d0*/  FADD R27, R5, R13 ;  /* 0x0000000d051b7221 */ /* 0x000fe20000000000 */
[----:B------:R-:W-:-:S04]  /*03e0*/  IMAD.WIDE.U32 R12, R17, 0x10, R28 ;  /* 0x00000010110c7825 */ /* 0x000fc800078e001c */
[----:B---3--:R-:W-:Y:S02]  /*03f0*/  FADD R8, R4, R8 ;  /* 0x0000000804087221 */ /* 0x008fe40000000000 */
[----:B------:R-:W2:Y:S04]  /*0400*/  LDG.E.128.CONSTANT R4, desc[UR4][R6.64] ;  /* 0x0000000406047981 */ /* 0x000ea8000c1e9d00 */
[----:B------:R-:W3:Y:S01]  /*0410*/  LDG.E.128.CONSTANT R12, desc[UR4][R12.64] ;  /* 0x000000040c0c7981 */ /* 0x000ee2000c1e9d00 */
[----:B------:R-:W-:-:S04]  /*0420*/  IADD3 R25, PT, PT, R25, 0x8, RZ ;  /* 0x0000000819197810 */ /* 0x000fc80007ffe0ff */
[----:B------:R-:W-:Y:S01]  /*0430*/  ISETP.NE.AND P1, PT, R25, RZ, PT ;  /* 0x000000ff1900720c */ /* 0x000fe20003f25270 */
[----:B------:R-:W-:Y:S01]  /*0440*/  FADD R28, R27, R9 ;  /* 0x000000091b1c7221 */ /* 0x000fe20000000000 */
[----:B------:R-:W-:Y:S01]  /*0450*/  FADD R9, R30, R10 ;  /* 0x0000000a1e097221 */ /* 0x000fe20000000000 */
[----:B------:R-:W-:Y:S01]  /*0460*/  FADD R10, R31, R11 ;  /* 0x0000000b1f0a7221 */ /* 0x000fe20000000000 */
[C---:B------:R-:W-:Y:S02]  /*0470*/  LEA R16, R3.reuse, R16, 0x3 ;  /* 0x0000001003107211 */ /* 0x040fe400078e18ff */
[C---:B------:R-:W-:Y:S02]  /*0480*/  LEA R23, R3.reuse, R23, 0x3 ;  /* 0x0000001703177211 */ /* 0x040fe400078e18ff */
[C---:B------:R-:W-:Y:S02]  /*0490*/  LEA R22, R3.reuse, R22, 0x3 ;  /* 0x0000001603167211 */ /* 0x040fe400078e18ff */
[----:B------:R-:W-:-:S02]  /*04a0*/  LEA R21, R3, R21, 0x3 ;  /* 0x0000001503157211 */ /* 0x000fc400078e18ff */
[C---:B------:R-:W-:Y:S02]  /*04b0*/  LEA R20, R3.reuse, R20, 0x3 ;  /* 0x0000001403147211 */ /* 0x040fe400078e18ff */
[C---:B------:R-:W-:Y:S02]  /*04c0*/  LEA R19, R3.reuse, R19, 0x3 ;  /* 0x0000001303137211 */ /* 0x040fe400078e18ff */
[C---:B------:R-:W-:Y:S02]  /*04d0*/  LEA R18, R3.reuse, R18, 0x3 ;  /* 0x0000001203127211 */ /* 0x040fe400078e18ff */
[----:B------:R-:W-:Y:S01]  /*04e0*/  LEA R17, R3, R17, 0x3 ;  /* 0x0000001103117211 */ /* 0x000fe200078e18ff */
[----:B--2---:R-:W-:Y:S01]  /*04f0*/  FADD R11, R8, R4 ;  /* 0x00000004080b7221 */ /* 0x004fe20000000000 */
[----:B------:R-:W-:Y:S01]  /*0500*/  FADD R28, R28, R5 ;  /* 0x000000051c1c7221 */ /* 0x000fe20000000000 */
[----:B------:R-:W-:Y:S01]  /*0510*/  FADD R9, R9, R6 ;  /* 0x0000000609097221 */ /* 0x000fe20000000000 */
[----:B------:R-:W-:Y:S01]  /*0520*/  FADD R10, R10, R7 ;  /* 0x000000070a0a7221 */ /* 0x000fe20000000000 */
[----:B---3--:R-:W-:Y:S01]  /*0530*/  FADD R4, R11, R12 ;  /* 0x0000000c0b047221 */ /* 0x008fe20000000000 */
[----:B------:R-:W-:Y:S01]  /*0540*/  FADD R5, R28, R13 ;  /* 0x0000000d1c057221 */ /* 0x000fe20000000000 */
[----:B------:R-:W-:Y:S01]  /*0550*/  FADD R6, R9, R14 ;  /* 0x0000000e09067221 */ /* 0x000fe20000000000 */
[----:B------:R-:W-:Y:S01]  /*0560*/  FADD R7, R10, R15 ;  /* 0x0000000f0a077221 */ /* 0x000fe20000000000 */
[----:B------:R-:W-:Y:S06]  /*0570*/  @P1 BRA `(.L_x_2) ;  /* 0xfffffffc00101947 */ /* 0x000fec000383ffff */
.L_x_1:
[----:B------:R-:W-:Y:S05]  /*0580*/  @!P0 BRA `(.L_x_0) ;  /* 0x0000000000f88947 */ /* 0x000fea0003800000 */
[----:B------:R-:W-:Y:S02]  /*0590*/  ISETP.GE.U32.AND P0, PT, R26, 0x4, PT ;  /* 0x000000041a00780c */ /* 0x000fe40003f06070 */
[----:B------:R-:W-:-:S04]  /*05a0*/  LOP3.LUT R25, R0, 0x3, RZ, 0xc0, !PT ;  /* 0x0000000300197812 */ /* 0x000fc800078ec0ff */
[----:B------:R-:W-:-:S07]  /*05b0*/  ISETP.NE.AND P1, PT, R25, RZ, PT ;  /* 0x000000ff1900720c */ /* 0x000fce0003f25270 */
[----:B------:R-:W-:Y:S06]  /*05c0*/  @!P0 BRA `(.L_x_3) ;  /* 0x0000000000788947 */ /* 0x000fec0003800000 */
[----:B------:R-:W0:Y:S01]  /*05d0*/  LDC.64 R20, c[0x0][0x380] ;  /* 0x0000e000ff147b82 */ /* 0x000e220000000a00 */
[----:B------:R-:W-:-:S05]  /*05e0*/  IMAD R8, R24, R3, R2 ;  /* 0x0000000318087224 */ /* 0x000fca00078e0202 */
[----:B------:R-:W-:-:S04]  /*05f0*/  IADD3 R12, PT, PT, R8, R3, RZ ;  /* 0x00000003080c7210 */ /* 0x000fc80007ffe0ff */
[----:B------:R-:W-:-:S04]  /*0600*/  IADD3 R16, PT, PT, R12, R3, RZ ;  /* 0x000000030c107210 */ /* 0x000fc80007ffe0ff */
[----:B------:R-:W-:Y:S01]  /*0610*/  IADD3 R19, PT, PT, R16, R3, RZ ;  /* 0x0000000310137210 */ /* 0x000fe20007ffe0ff */
[----:B0-----:R-:W-:-:S04]  /*0620*/  IMAD.WIDE.U32 R8, R8, 0x10, R20 ;  /* 0x0000001008087825 */ /* 0x001fc800078e0014 */
[--C-:B------:R-:W-:Y:S02]  /*0630*/  IMAD.WIDE.U32 R12, R12, 0x10, R20.reuse ;  /* 0x000000100c0c7825 */ /* 0x100fe400078e0014 */
[----:B------:R-:W2:Y:S02]  /*0640*/  LDG.E.128.CONSTANT R8, desc[UR4][R8.64] ;  /* 0x0000000408087981 */ /* 0x000ea4000c1e9d00 */
[--C-:B------:R-:W-:Y:S02]  /*0650*/  IMAD.WIDE.U32 R16, R16, 0x10, R20.reuse ;  /* 0x0000001010107825 */ /* 0x100fe400078e0014 */
[----:B------:R-:W3:Y:S02]  /*0660*/  LDG.E.128.CONSTANT R12, desc[UR4][R12.64] ;  /* 0x000000040c0c7981 */ /* 0x000ee4000c1e9d00 */
[----:B------:R-:W-:Y:S02]  /*0670*/  IMAD.WIDE.U32 R20, R19, 0x10, R20 ;  /* 0x0000001013147825 */ /* 0x000fe400078e0014 */
[----:B------:R-:W4:Y:S04]  /*0680*/  LDG.E.128.CONSTANT R16, desc[UR4][R16.64] ;  /* 0x0000000410107981 */ /* 0x000f28000c1e9d00 */
[----:B------:R-:W5:Y:S01]  /*0690*/  LDG.E.128.CONSTANT R20, desc[UR4][R20.64] ;  /* 0x0000000414147981 */ /* 0x000f62000c1e9d00 */
[----:B------:R-:W-:Y:S01]  /*06a0*/  IADD3 R24, PT, PT, R24, 0x4, RZ ;  /* 0x0000000418187810 */ /* 0x000fe20007ffe0ff */
        /* <DEDUP_REMOVED lines=8> */
[----:B----4-:R-:W-:Y:S01]  /*0730*/  FADD R27, R27, R16 ;  /* 0x000000101b1b7221 */ /* 0x010fe20000000000 */
[----:B------:R-:W-:Y:S01]  /*0740*/  FADD R8, R4, R17 ;  /* 0x0000001104087221 */ /* 0x000fe20000000000 */
[----:B------:R-:W-:Y:S01]  /*0750*/  FADD R7, R5, R18 ;  /* 0x0000001205077221 */ /* 0x000fe20000000000 */
[----:B------:R-:W-:Y:S01]  /*0760*/  FADD R10, R6, R19 ;  /* 0x00000013060a7221 */ /* 0x000fe20000000000 */
[----:B-----5:R-:W-:Y:S01]  /*0770*/  FADD R4, R27, R20 ;  /* 0x000000141b047221 */ /* 0x020fe20000000000 */
[----:B------:R-:W-:Y:S01]  /*0780*/  FADD R5, R8, R21 ;  /* 0x0000001508057221 */ /* 0x000fe20000000000 */
[----:B------:R-:W-:Y:S01]  /*0790*/  FADD R6, R7, R22 ;  /* 0x0000001607067221 */ /* 0x000fe20000000000 */
[----:B------:R-:W-:-:S07]  /*07a0*/  FADD R7, R10, R23 ;  /* 0x000000170a077221 */ /* 0x000fce0000000000 */
.L_x_3:
[----:B------:R-:W-:Y:S05]  /*07b0*/  @!P1 BRA `(.L_x_0) ;  /* 0x00000000006c9947 */ /* 0x000fea0003800000 */
[----:B------:R-:W-:Y:S02]  /*07c0*/  ISETP.NE.AND P0, PT, R25, 0x1, PT ;  /* 0x000000011900780c */ /* 0x000fe40003f05270 */
[----:B------:R-:W-:-:S04]  /*07d0*/  LOP3.LUT R0, R0, 0x1, RZ, 0xc0, !PT ;  /* 0x0000000100007812 */ /* 0x000fc800078ec0ff */
[----:B------:R-:W-:-:S07]  /*07e0*/  ISETP.NE.U32.AND P1, PT, R0, 0x1, PT ;  /* 0x000000010000780c */ /* 0x000fce0003f25070 */
[----:B------:R-:W0:Y:S01]  /*07f0*/  @P0 LDC.64 R8, c[0x0][0x380] ;  /* 0x0000e000ff080b82 */ /* 0x000e220000000a00 */
[C---:B------:R-:W-:Y:S01]  /*0800*/  @P0 IMAD R10, R24.reuse, R3, R2 ;  /* 0x00000003180a0224 */ /* 0x040fe200078e0202 */
[----:B------:R-:W-:-:S04]  /*0810*/  @P0 IADD3 R24, PT, PT, R24, 0x2, RZ ;  /* 0x0000000218180810 */ /* 0x000fc80007ffe0ff */
[-C--:B------:R-:W-:Y:S01]  /*0820*/  @P0 IADD3 R13, PT, PT, R10, R3.reuse, RZ ;  /* 0x000000030a0d0210 */ /* 0x080fe20007ffe0ff */
[----:B------:R-:W-:Y:S01]  /*0830*/  @!P1 IMAD R3, R24, R3, R2 ;  /* 0x0000000318039224 */ /* 0x000fe200078e0202 */
[----:B------:R-:W1:Y:S01]  /*0840*/  @!P1 LDC.64 R16, c[0x0][0x380] ;  /* 0x0000e000ff109b82 */ /* 0x000e620000000a00 */
[----:B0-----:R-:W-:-:S04]  /*0850*/  @P0 IMAD.WIDE.U32 R10, R10, 0x10, R8 ;  /* 0x000000100a0a0825 */ /* 0x001fc800078e0008 */
[----:B------:R-:W-:Y:S02]  /*0860*/  @P0 IMAD.WIDE.U32 R12, R13, 0x10, R8 ;  /* 0x000000100d0c0825 */ /* 0x000fe400078e0008 */
[----:B------:R-:W2:Y:S02]  /*0870*/  @P0 LDG.E.128.CONSTANT R8, desc[UR4][R10.64] ;  /* 0x000000040a080981 */ /* 0x000ea4000c1e9d00 */
[----:B-1----:R-:W-:Y:S02]  /*0880*/  @!P1 IMAD.WIDE.U32 R16, R3, 0x10, R16 ;  /* 0x0000001003109825 */ /* 0x002fe400078e0010 */
[----:B------:R-:W3:Y:S04]  /*0890*/  @P0 LDG.E.128.CONSTANT R12, desc[UR4][R12.64] ;  /* 0x000000040c0c0981 */ /* 0x000ee8000c1e9d00 */
[----:B------:R-:W4:Y:S01]  /*08a0*/  @!P1 LDG.E.128.CONSTANT R16, desc[UR4][R16.64] ;  /* 0x0000000410109981 */ /* 0x000f22000c1e9d00 */
[----:B--2---:R-:W-:Y:S01]  /*08b0*/  @P0 FADD R3, R4, R8 ;  /* 0x0000000804030221 */ /* 0x004fe20000000000 */
[----:B------:R-:W-:Y:S01]  /*08c0*/  @P0 FADD R0, R5, R9 ;  /* 0x0000000905000221 */ /* 0x000fe20000000000 */
[----:B------:R-:W-:Y:S01]  /*08d0*/  @P0 FADD R9, R6, R10 ;  /* 0x0000000a06090221 */ /* 0x000fe20000000000 */
[----:B------:R-:W-:Y:S01]  /*08e0*/  @P0 FADD R8, R7, R11 ;  /* 0x0000000b07080221 */ /* 0x000fe20000000000 */
[----:B---3--:R-:W-:Y:S01]  /*08f0*/  @P0 FADD R4, R3, R12 ;  /* 0x0000000c03040221 */ /* 0x008fe20000000000 */
[----:B------:R-:W-:Y:S01]  /*0900*/  @P0 FADD R5, R0, R13 ;  /* 0x0000000d00050221 */ /* 0x000fe20000000000 */
[----:B------:R-:W-:Y:S01]  /*0910*/  @P0 FADD R6, R9, R14 ;  /* 0x0000000e09060221 */ /* 0x000fe20000000000 */
[----:B------:R-:W-:Y:S01]  /*0920*/  @P0 FADD R7, R8, R15 ;  /* 0x0000000f08070221 */ /* 0x000fe20000000000 */
[----:B----4-:R-:W-:Y:S01]  /*0930*/  @!P1 FADD R4, R4, R16 ;  /* 0x0000001004049221 */ /* 0x010fe20000000000 */
[----:B------:R-:W-:Y:S01]  /*0940*/  @!P1 FADD R5, R5, R17 ;  /* 0x0000001105059221 */ /* 0x000fe20000000000 */
[----:B------:R-:W-:Y:S01]  /*0950*/  @!P1 FADD R6, R6, R18 ;  /* 0x0000001206069221 */ /* 0x000fe20000000000 */
[----:B------:R-:W-:-:S07]  /*0960*/  @!P1 FADD R7, R7, R19 ;  /* 0x0000001307079221 */ /* 0x000fce0000000000 */
.L_x_0:
[----:B------:R-:W0:Y:S02]  /*0970*/  LDC.64 R8, c[0x0][0x388] ;  /* 0x0000e200ff087b82 */ /* 0x000e240000000a00 */
[----:B0-----:R-:W-:-:S05]  /*0980*/  IMAD.WIDE.U32 R2, R2, 0x10, R8 ;  /* 0x0000001002027825 */ /* 0x001fca00078e0008 */
[----:B------:R-:W-:Y:S01]  /*0990*/  STG.E.128 desc[UR4][R2.64], R4 ;  /* 0x0000000402007986 */ /* 0x000fe2000c101d04 */
[----:B------:R-:W-:Y:S05]  /*09a0*/  EXIT ;  /* 0x000000000000794d */ /* 0x000fea0003800000 */
.L_x_4:
[----:B------:R-:W-:-:S00]  /*09b0*/  BRA `(.L_x_4) ;  /* 0xfffffffc00fc7947 */ /* 0x000fc0000383ffff */
[----:B------:R-:W-:-:S00]  /*09c0*/  NOP ;  /* 0x0000000000007918 */ /* 0x000fc00000000000 */
        /* <DEDUP_REMOVED lines=11> */
.L_x_5:


//--------------------- .nv.shared.reserved.0     --------------------------
	.section	.nv.shared.reserved.0,"aw",@nobits
	.weak		__nv_reservedSMEM_offset_0_alias
	.size		__nv_reservedSMEM_offset_0_alias, 0, 64
	.other		__nv_reservedSMEM_offset_0_alias,@"STO_CUDA_RESERVED_SHARED STV_DEFAULT"
__nv_reservedSMEM_offset_0_alias:
	.zero		0
	.zero		64


//--------------------- .nv.constant0._Z7col_sumPKfPfii --------------------------
	.section	.nv.constant0._Z7col_sumPKfPfii,"a",@progbits
	.sectionflags	@""
	.align	4
.nv.constant0._Z7col_sumPKfPfii:
	.zero		920


//--------------------- SYMBOLS --------------------------

	.type		.nv.reservedSmem.offset0,@object
	.size		.nv.reservedSmem.offset0,0x4
